//
// Generated by NVIDIA NVVM Compiler
//
// Compiler Build ID: CL-36424714
// Cuda compilation tools, release 13.0, V13.0.88
// Based on NVVM 20.0.0
//

.version 9.0
.target sm_100
.address_size 64

	// .globl	_Z12parallel_sumPiPKii
.global .align 1 .b8 _ZN34_INTERNAL_680461b5_4_k_cu_d1bf97db4cuda3std3__45__cpo5beginE[1];
.global .align 1 .b8 _ZN34_INTERNAL_680461b5_4_k_cu_d1bf97db4cuda3std3__45__cpo3endE[1];
.global .align 1 .b8 _ZN34_INTERNAL_680461b5_4_k_cu_d1bf97db4cuda3std3__45__cpo6cbeginE[1];
.global .align 1 .b8 _ZN34_INTERNAL_680461b5_4_k_cu_d1bf97db4cuda3std3__45__cpo4cendE[1];
.global .align 1 .b8 _ZN34_INTERNAL_680461b5_4_k_cu_d1bf97db4cuda3std3__45__cpo6rbeginE[1];
.global .align 1 .b8 _ZN34_INTERNAL_680461b5_4_k_cu_d1bf97db4cuda3std3__45__cpo4rendE[1];
.global .align 1 .b8 _ZN34_INTERNAL_680461b5_4_k_cu_d1bf97db4cuda3std3__45__cpo7crbeginE[1];
.global .align 1 .b8 _ZN34_INTERNAL_680461b5_4_k_cu_d1bf97db4cuda3std3__45__cpo5crendE[1];
.global .align 1 .b8 _ZN34_INTERNAL_680461b5_4_k_cu_d1bf97db4cuda3std3__436_GLOBAL__N__680461b5_4_k_cu_d1bf97db6ignoreE[1];
.global .align 1 .b8 _ZN34_INTERNAL_680461b5_4_k_cu_d1bf97db4cuda3std3__419piecewise_constructE[1];
.global .align 1 .b8 _ZN34_INTERNAL_680461b5_4_k_cu_d1bf97db4cuda3std3__48in_placeE[1];
.global .align 1 .b8 _ZN34_INTERNAL_680461b5_4_k_cu_d1bf97db4cuda3std3__420unreachable_sentinelE[1];
.global .align 1 .b8 _ZN34_INTERNAL_680461b5_4_k_cu_d1bf97db4cuda3std3__47nulloptE[1];
.global .align 1 .b8 _ZN34_INTERNAL_680461b5_4_k_cu_d1bf97db4cuda3std3__48unexpectE[1];
.global .align 1 .b8 _ZN34_INTERNAL_680461b5_4_k_cu_d1bf97db4cuda3std6ranges3__45__cpo4swapE[1];
.global .align 1 .b8 _ZN34_INTERNAL_680461b5_4_k_cu_d1bf97db4cuda3std6ranges3__45__cpo9iter_moveE[1];
.global .align 1 .b8 _ZN34_INTERNAL_680461b5_4_k_cu_d1bf97db4cuda3std6ranges3__45__cpo5beginE[1];
.global .align 1 .b8 _ZN34_INTERNAL_680461b5_4_k_cu_d1bf97db4cuda3std6ranges3__45__cpo3endE[1];
.global .align 1 .b8 _ZN34_INTERNAL_680461b5_4_k_cu_d1bf97db4cuda3std6ranges3__45__cpo6cbeginE[1];
.global .align 1 .b8 _ZN34_INTERNAL_680461b5_4_k_cu_d1bf97db4cuda3std6ranges3__45__cpo4cendE[1];
.global .align 1 .b8 _ZN34_INTERNAL_680461b5_4_k_cu_d1bf97db4cuda3std6ranges3__45__cpo7advanceE[1];
.global .align 1 .b8 _ZN34_INTERNAL_680461b5_4_k_cu_d1bf97db4cuda3std6ranges3__45__cpo9iter_swapE[1];
.global .align 1 .b8 _ZN34_INTERNAL_680461b5_4_k_cu_d1bf97db4cuda3std6ranges3__45__cpo4nextE[1];
.global .align 1 .b8 _ZN34_INTERNAL_680461b5_4_k_cu_d1bf97db4cuda3std6ranges3__45__cpo4prevE[1];
.global .align 1 .b8 _ZN34_INTERNAL_680461b5_4_k_cu_d1bf97db4cuda3std6ranges3__45__cpo4dataE[1];
.global .align 1 .b8 _ZN34_INTERNAL_680461b5_4_k_cu_d1bf97db4cuda3std6ranges3__45__cpo5cdataE[1];
.global .align 1 .b8 _ZN34_INTERNAL_680461b5_4_k_cu_d1bf97db4cuda3std6ranges3__45__cpo4sizeE[1];
.global .align 1 .b8 _ZN34_INTERNAL_680461b5_4_k_cu_d1bf97db4cuda3std6ranges3__45__cpo5ssizeE[1];
.global .align 1 .b8 _ZN34_INTERNAL_680461b5_4_k_cu_d1bf97db4cuda3std6ranges3__45__cpo8distanceE[1];
.global .align 1 .b8 _ZN34_INTERNAL_680461b5_4_k_cu_d1bf97db6thrust24THRUST_300001_SM_1000_NS8cuda_cub3parE[1];
.global .align 1 .b8 _ZN34_INTERNAL_680461b5_4_k_cu_d1bf97db6thrust24THRUST_300001_SM_1000_NS8cuda_cub10par_nosyncE[1];
.global .align 1 .b8 _ZN34_INTERNAL_680461b5_4_k_cu_d1bf97db6thrust24THRUST_300001_SM_1000_NS6system6detail10sequential3seqE[1];
.global .align 1 .b8 _ZN34_INTERNAL_680461b5_4_k_cu_d1bf97db6thrust24THRUST_300001_SM_1000_NS12placeholders2_1E[1];
.global .align 1 .b8 _ZN34_INTERNAL_680461b5_4_k_cu_d1bf97db6thrust24THRUST_300001_SM_1000_NS12placeholders2_2E[1];
.global .align 1 .b8 _ZN34_INTERNAL_680461b5_4_k_cu_d1bf97db6thrust24THRUST_300001_SM_1000_NS12placeholders2_3E[1];
.global .align 1 .b8 _ZN34_INTERNAL_680461b5_4_k_cu_d1bf97db6thrust24THRUST_300001_SM_1000_NS12placeholders2_4E[1];
.global .align 1 .b8 _ZN34_INTERNAL_680461b5_4_k_cu_d1bf97db6thrust24THRUST_300001_SM_1000_NS12placeholders2_5E[1];
.global .align 1 .b8 _ZN34_INTERNAL_680461b5_4_k_cu_d1bf97db6thrust24THRUST_300001_SM_1000_NS12placeholders2_6E[1];
.global .align 1 .b8 _ZN34_INTERNAL_680461b5_4_k_cu_d1bf97db6thrust24THRUST_300001_SM_1000_NS12placeholders2_7E[1];
.global .align 1 .b8 _ZN34_INTERNAL_680461b5_4_k_cu_d1bf97db6thrust24THRUST_300001_SM_1000_NS12placeholders2_8E[1];
.global .align 1 .b8 _ZN34_INTERNAL_680461b5_4_k_cu_d1bf97db6thrust24THRUST_300001_SM_1000_NS12placeholders2_9E[1];
.global .align 1 .b8 _ZN34_INTERNAL_680461b5_4_k_cu_d1bf97db6thrust24THRUST_300001_SM_1000_NS12placeholders3_10E[1];
.global .align 1 .b8 _ZN34_INTERNAL_680461b5_4_k_cu_d1bf97db6thrust24THRUST_300001_SM_1000_NS3seqE[1];

.visible .entry _Z12parallel_sumPiPKii(
	.param .u64 .ptr .align 1 _Z12parallel_sumPiPKii_param_0,
	.param .u64 .ptr .align 1 _Z12parallel_sumPiPKii_param_1,
	.param .u32 _Z12parallel_sumPiPKii_param_2
)
{
	.reg .pred 	%p<3>;
	.reg .b32 	%r<13>;
	.reg .b64 	%rd<7>;

	ld.param.u64 	%rd3, [_Z12parallel_sumPiPKii_param_0];
	ld.param.u64 	%rd4, [_Z12parallel_sumPiPKii_param_1];
	ld.param.u32 	%r6, [_Z12parallel_sumPiPKii_param_2];
	mov.u32 	%r1, %ntid.x;
	mov.u32 	%r7, %ctaid.x;
	mov.u32 	%r8, %tid.x;
	mad.lo.s32 	%r12, %r1, %r7, %r8;
	setp.ge.s32 	%p1, %r12, %r6;
	@%p1 bra 	$L__BB0_3;
	mov.u32 	%r9, %nctaid.x;
	mul.lo.s32 	%r3, %r1, %r9;
	cvta.to.global.u64 	%rd1, %rd4;
	cvta.to.global.u64 	%rd2, %rd3;
$L__BB0_2:
	mul.wide.s32 	%rd5, %r12, 4;
	add.s64 	%rd6, %rd1, %rd5;
	ld.global.u32 	%r10, [%rd6];
	atom.global.add.u32 	%r11, [%rd2], %r10;
	add.s32 	%r12, %r12, %r3;
	setp.lt.s32 	%p2, %r12, %r6;
	@%p2 bra 	$L__BB0_2;
$L__BB0_3:
	ret;

}
	// .globl	_ZN3cub18CUB_300001_SM_10006detail11EmptyKernelIvEEvv
.visible .entry _ZN3cub18CUB_300001_SM_10006detail11EmptyKernelIvEEvv()
{


	ret;

}


// ===== COMPILED SASS (sm_100) =====

	.target	sm_100

	.elftype	@"ET_EXEC"


//--------------------- .note.nv.tkinfo           --------------------------
	.section	.note.nv.tkinfo,"",@"SHT_NOTE"
	.sectionflags	@"SHF_NOTE_NV_TKINFO"
	.tkinfo
        /*0018*/ 	.word	0x00000002
        /*0030*/ 	.string	""
        /*0030*/ 	.string	"ptxas"
        /*0030*/ 	.string	"Cuda compilation tools, release 13.0, V13.0.88"
        /*0030*/ 	.string	"Build cuda_13.0.r13.0/compiler.36424714_0"
        /*0030*/ 	.string	"-arch sm_100 -m 64 "



//--------------------- .note.nv.cuinfo           --------------------------
	.section	.note.nv.cuinfo,"",@"SHT_NOTE"
	.sectionflags	@"SHF_NOTE_NV_CUINFO"
        /*0018*/ 	.short	0x0002
        /*001a*/ 	.short	0x0064
        /*001c*/ 	.short	0x0082
	.zero		2


//--------------------- .nv.info                  --------------------------
	.section	.nv.info,"",@"SHT_CUDA_INFO"
	.align	4


	//----- nvinfo : EIATTR_REGCOUNT
	.align		4
        /*0000*/ 	.byte	0x04, 0x2f
        /*0002*/ 	.short	(.L_44 - .L_43)
	.align		4
.L_43:
        /*0004*/ 	.word	index@(_Z12parallel_sumPiPKii)
        /*0008*/ 	.word	0x0000000c


	//----- nvinfo : EIATTR_FRAME_SIZE
	.align		4
.L_44:
        /*000c*/ 	.byte	0x04, 0x11
        /*000e*/ 	.short	(.L_46 - .L_45)
	.align		4
.L_45:
        /*0010*/ 	.word	index@(_Z12parallel_sumPiPKii)
        /*0014*/ 	.word	0x00000000


	//----- nvinfo : EIATTR_REGCOUNT
	.align		4
.L_46:
        /*0018*/ 	.byte	0x04, 0x2f
        /*001a*/ 	.short	(.L_48 - .L_47)
	.align		4
.L_47:
        /*001c*/ 	.word	index@(_ZN3cub18CUB_300001_SM_10006detail11EmptyKernelIvEEvv)
        /*0020*/ 	.word	0x00000004


	//----- nvinfo : EIATTR_FRAME_SIZE
	.align		4
.L_48:
        /*0024*/ 	.byte	0x04, 0x11
        /*0026*/ 	.short	(.L_50 - .L_49)
	.align		4
.L_49:
        /*0028*/ 	.word	index@(_ZN3cub18CUB_300001_SM_10006detail11EmptyKernelIvEEvv)
        /*002c*/ 	.word	0x00000000


	//----- nvinfo : EIATTR_MIN_STACK_SIZE
	.align		4
.L_50:
        /*0030*/ 	.byte	0x04, 0x12
        /*0032*/ 	.short	(.L_52 - .L_51)
	.align		4
.L_51:
        /*0034*/ 	.word	index@(_ZN3cub18CUB_300001_SM_10006detail11EmptyKernelIvEEvv)
        /*0038*/ 	.word	0x00000000


	//----- nvinfo : EIATTR_MIN_STACK_SIZE
	.align		4
.L_52:
        /*003c*/ 	.byte	0x04, 0x12
        /*003e*/ 	.short	(.L_54 - .L_53)
	.align		4
.L_53:
        /*0040*/ 	.word	index@(_Z12parallel_sumPiPKii)
        /*0044*/ 	.word	0x00000000
.L_54:


//--------------------- .nv.compat                --------------------------
	.section	.nv.compat,"",@"SHT_CUDA_COMPAT_INFO"
	.align	4
        /*0000*/ 	.byte	0x02, 0x09, 0x00, 0x00, 0x02, 0x02, 0x01, 0x00, 0x02, 0x05, 0x05, 0x00, 0x03, 0x07, 0x01, 0x01
        /*0010*/ 	.byte	0x02, 0x03, 0x00, 0x00, 0x02, 0x06, 0x01, 0x00, 0x04, 0x0b, 0x08, 0x00, 0x09, 0x00, 0x00, 0x00
        /*0020*/ 	.byte	0x00, 0x00, 0x00, 0x00


//--------------------- .nv.info._ZN3cub18CUB_300001_SM_10006detail11EmptyKernelIvEEvv --------------------------
	.section	.nv.info._ZN3cub18CUB_300001_SM_10006detail11EmptyKernelIvEEvv,"",@"SHT_CUDA_INFO"
	.sectionflags	@""
	.align	4


	//----- nvinfo : EIATTR_CUDA_API_VERSION
	.align		4
        /*0000*/ 	.byte	0x04, 0x37
        /*0002*/ 	.short	(.L_56 - .L_55)
.L_55:
        /*0004*/ 	.word	0x00000082


	//----- nvinfo : EIATTR_SPARSE_MMA_MASK
	.align		4
.L_56:
        /*0008*/ 	.byte	0x03, 0x50
        /*000a*/ 	.short	0x0000


	//----- nvinfo : EIATTR_MAXREG_COUNT
	.align		4
        /*000c*/ 	.byte	0x03, 0x1b
        /*000e*/ 	.short	0x00ff


	//----- nvinfo : EIATTR_MERCURY_ISA_VERSION
	.align		4
        /*0010*/ 	.byte	0x03, 0x5f
        /*0012*/ 	.short	0x0101


	//----- nvinfo : EIATTR_VRC_CTA_INIT_COUNT
	.align		4
        /*0014*/ 	.byte	0x02, 0x4a
	.zero		1
	.zero		1


	//----- nvinfo : EIATTR_EXIT_INSTR_OFFSETS
	.align		4
        /*0018*/ 	.byte	0x04, 0x1c
        /*001a*/ 	.short	(.L_58 - .L_57)


	//   ....[0]....
.L_57:
        /*001c*/ 	.word	0x00000010


	//----- nvinfo : EIATTR_SW_WAR
	.align		4
.L_58:
        /*0020*/ 	.byte	0x04, 0x36
        /*0022*/ 	.short	(.L_60 - .L_59)
.L_59:
        /*0024*/ 	.word	0x00000008
.L_60:


//--------------------- .nv.info._Z12parallel_sumPiPKii --------------------------
	.section	.nv.info._Z12parallel_sumPiPKii,"",@"SHT_CUDA_INFO"
	.sectionflags	@""
	.align	4


	//----- nvinfo : EIATTR_CUDA_API_VERSION
	.align		4
        /*0000*/ 	.byte	0x04, 0x37
        /*0002*/ 	.short	(.L_62 - .L_61)
.L_61:
        /*0004*/ 	.word	0x00000082


	//----- nvinfo : EIATTR_KPARAM_INFO
	.align		4
.L_62:
        /*0008*/ 	.byte	0x04, 0x17
        /*000a*/ 	.short	(.L_64 - .L_63)
.L_63:
        /*000c*/ 	.word	0x00000000
        /*0010*/ 	.short	0x0002
        /*0012*/ 	.short	0x0010
        /*0014*/ 	.byte	0x00, 0xf0, 0x11, 0x00


	//----- nvinfo : EIATTR_KPARAM_INFO
	.align		4
.L_64:
        /*0018*/ 	.byte	0x04, 0x17
        /*001a*/ 	.short	(.L_66 - .L_65)
.L_65:
        /*001c*/ 	.word	0x00000000
        /*0020*/ 	.short	0x0001
        /*0022*/ 	.short	0x0008
        /*0024*/ 	.byte	0x00, 0xf5, 0x21, 0x00


	//----- nvinfo : EIATTR_KPARAM_INFO
	.align		4
.L_66:
        /*0028*/ 	.byte	0x04, 0x17
        /*002a*/ 	.short	(.L_68 - .L_67)
.L_67:
        /*002c*/ 	.word	0x00000000
        /*0030*/ 	.short	0x0000
        /*0032*/ 	.short	0x0000
        /*0034*/ 	.byte	0x00, 0xf5, 0x21, 0x00


	//----- nvinfo : EIATTR_SPARSE_MMA_MASK
	.align		4
.L_68:
        /*0038*/ 	.byte	0x03, 0x50
        /*003a*/ 	.short	0x0000


	//----- nvinfo : EIATTR_MAXREG_COUNT
	.align		4
        /*003c*/ 	.byte	0x03, 0x1b
        /*003e*/ 	.short	0x00ff


	//----- nvinfo : EIATTR_MERCURY_ISA_VERSION
	.align		4
        /*0040*/ 	.byte	0x03, 0x5f
        /*0042*/ 	.short	0x0101


	//----- nvinfo : EIATTR_INT_WARP_WIDE_INSTR_OFFSETS
	.align		4
        /*0044*/ 	.byte	0x04, 0x31
        /*0046*/ 	.short	(.L_70 - .L_69)


	//   ....[0]....
.L_69:
        /*0048*/ 	.word	0x000000f0


	//   ....[1]....
        /*004c*/ 	.word	0x00000140


	//----- nvinfo : EIATTR_VRC_CTA_INIT_COUNT
	.align		4
.L_70:
        /*0050*/ 	.byte	0x02, 0x4a
	.zero		1
	.zero		1


	//----- nvinfo : EIATTR_EXIT_INSTR_OFFSETS
	.align		4
        /*0054*/ 	.byte	0x04, 0x1c
        /*0056*/ 	.short	(.L_72 - .L_71)


	//   ....[0]....
.L_71:
        /*0058*/ 	.word	0x00000070


	//   ....[1]....
        /*005c*/ 	.word	0x00000190


	//----- nvinfo : EIATTR_CRS_STACK_SIZE
	.align		4
.L_72:
        /*0060*/ 	.byte	0x04, 0x1e
        /*0062*/ 	.short	(.L_74 - .L_73)
.L_73:
        /*0064*/ 	.word	0x00000000


	//----- nvinfo : EIATTR_CBANK_PARAM_SIZE
	.align		4
.L_74:
        /*0068*/ 	.byte	0x03, 0x19
        /*006a*/ 	.short	0x0014


	//----- nvinfo : EIATTR_PARAM_CBANK
	.align		4
        /*006c*/ 	.byte	0x04, 0x0a
        /*006e*/ 	.short	(.L_76 - .L_75)
	.align		4
.L_75:
        /*0070*/ 	.word	index@(.nv.constant0._Z12parallel_sumPiPKii)
        /*0074*/ 	.short	0x0380
        /*0076*/ 	.short	0x0014


	//----- nvinfo : EIATTR_SW_WAR
	.align		4
.L_76:
        /*0078*/ 	.byte	0x04, 0x36
        /*007a*/ 	.short	(.L_78 - .L_77)
.L_77:
        /*007c*/ 	.word	0x00000008
.L_78:


//--------------------- .nv.callgraph             --------------------------
	.section	.nv.callgraph,"",@"SHT_CUDA_CALLGRAPH"
	.align	4
	.sectionentsize	8
	.align		4
        /*0000*/ 	.word	0x00000000
	.align		4
        /*0004*/ 	.word	0xffffffff
	.align		4
        /*0008*/ 	.word	0x00000000
	.align		4
        /*000c*/ 	.word	0xfffffffe
	.align		4
        /*0010*/ 	.word	0x00000000
	.align		4
        /*0014*/ 	.word	0xfffffffd
	.align		4
        /*0018*/ 	.word	0x00000000
	.align		4
        /*001c*/ 	.word	0xfffffffc


//--------------------- .nv.constant4             --------------------------
	.section	.nv.constant4,"a",@progbits
	.align	8
	.align		8
.nv.constant4:
        /*0000*/ 	.dword	_ZN34_INTERNAL_680461b5_4_k_cu_d1bf97db4cuda3std3__45__cpo5beginE
	.align		8
        /*0008*/ 	.dword	_ZN34_INTERNAL_680461b5_4_k_cu_d1bf97db4cuda3std3__45__cpo3endE
	.align		8
        /*0010*/ 	.dword	_ZN34_INTERNAL_680461b5_4_k_cu_d1bf97db4cuda3std3__45__cpo6cbeginE
	.align		8
        /*0018*/ 	.dword	_ZN34_INTERNAL_680461b5_4_k_cu_d1bf97db4cuda3std3__45__cpo4cendE
	.align		8
        /*0020*/ 	.dword	_ZN34_INTERNAL_680461b5_4_k_cu_d1bf97db4cuda3std3__45__cpo6rbeginE
	.align		8
        /*0028*/ 	.dword	_ZN34_INTERNAL_680461b5_4_k_cu_d1bf97db4cuda3std3__45__cpo4rendE
	.align		8
        /*0030*/ 	.dword	_ZN34_INTERNAL_680461b5_4_k_cu_d1bf97db4cuda3std3__45__cpo7crbeginE
	.align		8
        /*0038*/ 	.dword	_ZN34_INTERNAL_680461b5_4_k_cu_d1bf97db4cuda3std3__45__cpo5crendE
	.align		8
        /*0040*/ 	.dword	_ZN34_INTERNAL_680461b5_4_k_cu_d1bf97db4cuda3std3__436_GLOBAL__N__680461b5_4_k_cu_d1bf97db6ignoreE
	.align		8
        /*0048*/ 	.dword	_ZN34_INTERNAL_680461b5_4_k_cu_d1bf97db4cuda3std3__419piecewise_constructE
	.align		8
        /*0050*/ 	.dword	_ZN34_INTERNAL_680461b5_4_k_cu_d1bf97db4cuda3std3__48in_placeE
	.align		8
        /*0058*/ 	.dword	_ZN34_INTERNAL_680461b5_4_k_cu_d1bf97db4cuda3std3__420unreachable_sentinelE
	.align		8
        /*0060*/ 	.dword	_ZN34_INTERNAL_680461b5_4_k_cu_d1bf97db4cuda3std3__47nulloptE
	.align		8
        /*0068*/ 	.dword	_ZN34_INTERNAL_680461b5_4_k_cu_d1bf97db4cuda3std3__48unexpectE
	.align		8
        /*0070*/ 	.dword	_ZN34_INTERNAL_680461b5_4_k_cu_d1bf97db4cuda3std6ranges3__45__cpo4swapE
	.align		8
        /*0078*/ 	.dword	_ZN34_INTERNAL_680461b5_4_k_cu_d1bf97db4cuda3std6ranges3__45__cpo9iter_moveE
	.align		8
        /*0080*/ 	.dword	_ZN34_INTERNAL_680461b5_4_k_cu_d1bf97db4cuda3std6ranges3__45__cpo5beginE
	.align		8
        /*0088*/ 	.dword	_ZN34_INTERNAL_680461b5_4_k_cu_d1bf97db4cuda3std6ranges3__45__cpo3endE
	.align		8
        /*0090*/ 	.dword	_ZN34_INTERNAL_680461b5_4_k_cu_d1bf97db4cuda3std6ranges3__45__cpo6cbeginE
	.align		8
        /*0098*/ 	.dword	_ZN34_INTERNAL_680461b5_4_k_cu_d1bf97db4cuda3std6ranges3__45__cpo4cendE
	.align		8
        /*00a0*/ 	.dword	_ZN34_INTERNAL_680461b5_4_k_cu_d1bf97db4cuda3std6ranges3__45__cpo7advanceE
	.align		8
        /*00a8*/ 	.dword	_ZN34_INTERNAL_680461b5_4_k_cu_d1bf97db4cuda3std6ranges3__45__cpo9iter_swapE
	.align		8
        /*00b0*/ 	.dword	_ZN34_INTERNAL_680461b5_4_k_cu_d1bf97db4cuda3std6ranges3__45__cpo4nextE
	.align		8
        /*00b8*/ 	.dword	_ZN34_INTERNAL_680461b5_4_k_cu_d1bf97db4cuda3std6ranges3__45__cpo4prevE
	.align		8
        /*00c0*/ 	.dword	_ZN34_INTERNAL_680461b5_4_k_cu_d1bf97db4cuda3std6ranges3__45__cpo4dataE
	.align		8
        /*00c8*/ 	.dword	_ZN34_INTERNAL_680461b5_4_k_cu_d1bf97db4cuda3std6ranges3__45__cpo5cdataE
	.align		8
        /*00d0*/ 	.dword	_ZN34_INTERNAL_680461b5_4_k_cu_d1bf97db4cuda3std6ranges3__45__cpo4sizeE
	.align		8
        /*00d8*/ 	.dword	_ZN34_INTERNAL_680461b5_4_k_cu_d1bf97db4cuda3std6ranges3__45__cpo5ssizeE
	.align		8
        /*00e0*/ 	.dword	_ZN34_INTERNAL_680461b5_4_k_cu_d1bf97db4cuda3std6ranges3__45__cpo8distanceE
	.align		8
        /*00e8*/ 	.dword	_ZN34_INTERNAL_680461b5_4_k_cu_d1bf97db6thrust24THRUST_300001_SM_1000_NS8cuda_cub3parE
	.align		8
        /*00f0*/ 	.dword	_ZN34_INTERNAL_680461b5_4_k_cu_d1bf97db6thrust24THRUST_300001_SM_1000_NS8cuda_cub10par_nosyncE
	.align		8
        /*00f8*/ 	.dword	_ZN34_INTERNAL_680461b5_4_k_cu_d1bf97db6thrust24THRUST_300001_SM_1000_NS6system6detail10sequential3seqE
	.align		8
        /*0100*/ 	.dword	_ZN34_INTERNAL_680461b5_4_k_cu_d1bf97db6thrust24THRUST_300001_SM_1000_NS12placeholders2_1E
	.align		8
        /*0108*/ 	.dword	_ZN34_INTERNAL_680461b5_4_k_cu_d1bf97db6thrust24THRUST_300001_SM_1000_NS12placeholders2_2E
	.align		8
        /*0110*/ 	.dword	_ZN34_INTERNAL_680461b5_4_k_cu_d1bf97db6thrust24THRUST_300001_SM_1000_NS12placeholders2_3E
	.align		8
        /*0118*/ 	.dword	_ZN34_INTERNAL_680461b5_4_k_cu_d1bf97db6thrust24THRUST_300001_SM_1000_NS12placeholders2_4E
	.align		8
        /*0120*/ 	.dword	_ZN34_INTERNAL_680461b5_4_k_cu_d1bf97db6thrust24THRUST_300001_SM_1000_NS12placeholders2_5E
	.align		8
        /*0128*/ 	.dword	_ZN34_INTERNAL_680461b5_4_k_cu_d1bf97db6thrust24THRUST_300001_SM_1000_NS12placeholders2_6E
	.align		8
        /*0130*/ 	.dword	_ZN34_INTERNAL_680461b5_4_k_cu_d1bf97db6thrust24THRUST_300001_SM_1000_NS12placeholders2_7E
	.align		8
        /*0138*/ 	.dword	_ZN34_INTERNAL_680461b5_4_k_cu_d1bf97db6thrust24THRUST_300001_SM_1000_NS12placeholders2_8E
	.align		8
        /*0140*/ 	.dword	_ZN34_INTERNAL_680461b5_4_k_cu_d1bf97db6thrust24THRUST_300001_SM_1000_NS12placeholders2_9E
	.align		8
        /*0148*/ 	.dword	_ZN34_INTERNAL_680461b5_4_k_cu_d1bf97db6thrust24THRUST_300001_SM_1000_NS12placeholders3_10E
	.align		8
        /*0150*/ 	.dword	_ZN34_INTERNAL_680461b5_4_k_cu_d1bf97db6thrust24THRUST_300001_SM_1000_NS3seqE


//--------------------- .text._ZN3cub18CUB_300001_SM_10006detail11EmptyKernelIvEEvv --------------------------
	.section	.text._ZN3cub18CUB_300001_SM_10006detail11EmptyKernelIvEEvv,"ax",@progbits
	.align	128
        .global         _ZN3cub18CUB_300001_SM_10006detail11EmptyKernelIvEEvv
        .type           _ZN3cub18CUB_300001_SM_10006detail11EmptyKernelIvEEvv,@function
        .size           _ZN3cub18CUB_300001_SM_10006detail11EmptyKernelIvEEvv,(.L_x_3 - _ZN3cub18CUB_300001_SM_10006detail11EmptyKernelIvEEvv)
        .other          _ZN3cub18CUB_300001_SM_10006detail11EmptyKernelIvEEvv,@"STO_CUDA_ENTRY STV_DEFAULT"
_ZN3cub18CUB_300001_SM_10006detail11EmptyKernelIvEEvv:
.text._ZN3cub18CUB_300001_SM_10006detail11EmptyKernelIvEEvv:
[----:B------:R-:W-:Y:S01]  /*0000*/  LDC R1, c[0x0][0x37c] ;  /* 0x0000df00ff017b82 */ /* 0x000fe20000000800 */
[----:B------:R-:W-:Y:S05]  /*0010*/  EXIT ;  /* 0x000000000000794d */ /* 0x000fea0003800000 */
.L_x_0:
[----:B------:R-:W-:-:S00]  /*0020*/  BRA `(.L_x_0) ;  /* 0xfffffffc00fc7947 */ /* 0x000fc0000383ffff */
[----:B------:R-:W-:-:S00]  /*0030*/  NOP ;  /* 0x0000000000007918 */ /* 0x000fc00000000000 */
        /* <DEDUP_REMOVED lines=12> */
.L_x_3:


//--------------------- .text._Z12parallel_sumPiPKii --------------------------
	.section	.text._Z12parallel_sumPiPKii,"ax",@progbits
	.align	128
        .global         _Z12parallel_sumPiPKii
        .type           _Z12parallel_sumPiPKii,@function
        .size           _Z12parallel_sumPiPKii,(.L_x_4 - _Z12parallel_sumPiPKii)
        .other          _Z12parallel_sumPiPKii,@"STO_CUDA_ENTRY STV_DEFAULT"
_Z12parallel_sumPiPKii:
.text._Z12parallel_sumPiPKii:
[----:B------:R-:W-:Y:S01]  /*0000*/  LDC R1, c[0x0][0x37c] ;  /* 0x0000df00ff017b82 */ /* 0x000fe20000000800 */
[----:B------:R-:W0:Y:S01]  /*0010*/  S2R R0, SR_CTAID.X ;  /* 0x0000000000007919 */ /* 0x000e220000002500 */
[----:B------:R-:W0:Y:S01]  /*0020*/  LDCU UR4, c[0x0][0x360] ;  /* 0x00006c00ff0477ac */ /* 0x000e220008000800 */
[----:B------:R-:W0:Y:S01]  /*0030*/  S2R R3, SR_TID.X ;  /* 0x0000000000037919 */ /* 0x000e220000002100 */
[----:B------:R-:W1:Y:S01]  /*0040*/  LDCU UR8, c[0x0][0x390] ;  /* 0x00007200ff0877ac */ /* 0x000e620008000800 */
[----:B0-----:R-:W-:-:S05]  /*0050*/  IMAD R0, R0, UR4, R3 ;  /* 0x0000000400007c24 */ /* 0x001fca000f8e0203 */
[----:B-1----:R-:W-:-:S13]  /*0060*/  ISETP.GE.AND P0, PT, R0, UR8, PT ;  /* 0x0000000800007c0c */ /* 0x002fda000bf06270 */
[----:B------:R-:W-:Y:S05]  /*0070*/  @P0 EXIT ;  /* 0x000000000000094d */ /* 0x000fea0003800000 */
[----:B------:R-:W0:Y:S01]  /*0080*/  LDC.64 R4, c[0x0][0x380] ;  /* 0x0000e000ff047b82 */ /* 0x000e220000000a00 */
[----:B------:R-:W1:Y:S01]  /*0090*/  LDCU UR5, c[0x0][0x370] ;  /* 0x00006e00ff0577ac */ /* 0x000e620008000800 */
[----:B------:R-:W2:Y:S06]  /*00a0*/  LDCU.64 UR6, c[0x0][0x358] ;  /* 0x00006b00ff0677ac */ /* 0x000eac0008000a00 */
[----:B------:R-:W3:Y:S01]  /*00b0*/  LDC.64 R6, c[0x0][0x388] ;  /* 0x0000e200ff067b82 */ /* 0x000ee20000000a00 */
[----:B-1----:R-:W-:-:S12]  /*00c0*/  UIMAD UR4, UR4, UR5, URZ ;  /* 0x00000005040472a4 */ /* 0x002fd8000f8e02ff */
.L_x_1:
[----:B---3--:R-:W-:-:S06]  /*00d0*/  IMAD.WIDE R2, R0, 0x4, R6 ;  /* 0x0000000400027825 */ /* 0x008fcc00078e0206 */
[----:B--2---:R-:W2:Y:S01]  /*00e0*/  LDG.E R2, desc[UR6][R2.64] ;  /* 0x0000000602027981 */ /* 0x004ea2000c1e1900 */
[----:B------:R-:W-:Y:S02]  /*00f0*/  VOTEU.ANY UR5, UPT, PT ;  /* 0x0000000000057886 */ /* 0x000fe400038e0100 */
[----:B------:R-:W-:Y:S01]  /*0100*/  UFLO.U32 UR5, UR5 ;  /* 0x00000005000572bd */ /* 0x000fe200080e0000 */
[----:B------:R-:W1:Y:S01]  /*0110*/  S2R R8, SR_LANEID ;  /* 0x0000000000087919 */ /* 0x000e620000000000 */
[----:B------:R-:W-:-:S04]  /*0120*/  IADD3 R0, PT, PT, R0, UR4, RZ ;  /* 0x0000000400007c10 */ /* 0x000fc8000fffe0ff */
[----:B-1----:R-:W-:Y:S01]  /*0130*/  ISETP.EQ.U32.AND P0, PT, R8, UR5, PT ;  /* 0x0000000508007c0c */ /* 0x002fe2000bf02070 */
[----:B--2---:R-:W1:Y:S02]  /*0140*/  REDUX.SUM UR9, R2 ;  /* 0x00000000020973c4 */ /* 0x004e64000000c000 */
[----:B-1----:R-:W-:-:S10]  /*0150*/  IMAD.U32 R9, RZ, RZ, UR9 ;  /* 0x00000009ff097e24 */ /* 0x002fd4000f8e00ff */
[----:B0-----:R1:W-:Y:S01]  /*0160*/  @P0 REDG.E.ADD.STRONG.GPU desc[UR6][R4.64], R9 ;  /* 0x000000090400098e */ /* 0x0013e2000c12e106 */
[----:B------:R-:W-:-:S13]  /*0170*/  ISETP.GE.AND P0, PT, R0, UR8, PT ;  /* 0x0000000800007c0c */ /* 0x000fda000bf06270 */
[----:B-1----:R-:W-:Y:S05]  /*0180*/  @!P0 BRA `(.L_x_1) ;  /* 0xfffffffc00d08947 */ /* 0x002fea000383ffff */
[----:B------:R-:W-:Y:S05]  /*0190*/  EXIT ;  /* 0x000000000000794d */ /* 0x000fea0003800000 */
.L_x_2:
        /* <DEDUP_REMOVED lines=14> */
.L_x_4:


//--------------------- .nv.shared.reserved.0     --------------------------
	.section	.nv.shared.reserved.0,"aw",@nobits
	.weak		__nv_reservedSMEM_offset_0_alias
	.size		__nv_reservedSMEM_offset_0_alias, 0, 64
	.other		__nv_reservedSMEM_offset_0_alias,@"STO_CUDA_RESERVED_SHARED STV_DEFAULT"
__nv_reservedSMEM_offset_0_alias:
	.zero		0
	.zero		64


//--------------------- .nv.global                --------------------------
	.section	.nv.global,"aw",@nobits
.nv.global:
	.type		_ZN34_INTERNAL_680461b5_4_k_cu_d1bf97db6thrust24THRUST_300001_SM_1000_NS3seqE,@object
	.size		_ZN34_INTERNAL_680461b5_4_k_cu_d1bf97db6thrust24THRUST_300001_SM_1000_NS3seqE,(_ZN34_INTERNAL_680461b5_4_k_cu_d1bf97db4cuda3std3__48in_placeE - _ZN34_INTERNAL_680461b5_4_k_cu_d1bf97db6thrust24THRUST_300001_SM_1000_NS3seqE)
_ZN34_INTERNAL_680461b5_4_k_cu_d1bf97db6thrust24THRUST_300001_SM_1000_NS3seqE:
	.zero		1
	.type		_ZN34_INTERNAL_680461b5_4_k_cu_d1bf97db4cuda3std3__48in_placeE,@object
	.size		_ZN34_INTERNAL_680461b5_4_k_cu_d1bf97db4cuda3std3__48in_placeE,(_ZN34_INTERNAL_680461b5_4_k_cu_d1bf97db4cuda3std6ranges3__45__cpo4sizeE - _ZN34_INTERNAL_680461b5_4_k_cu_d1bf97db4cuda3std3__48in_placeE)
_ZN34_INTERNAL_680461b5_4_k_cu_d1bf97db4cuda3std3__48in_placeE:
	.zero		1
	.type		_ZN34_INTERNAL_680461b5_4_k_cu_d1bf97db4cuda3std6ranges3__45__cpo4sizeE,@object
	.size		_ZN34_INTERNAL_680461b5_4_k_cu_d1bf97db4cuda3std6ranges3__45__cpo4sizeE,(_ZN34_INTERNAL_680461b5_4_k_cu_d1bf97db6thrust24THRUST_300001_SM_1000_NS12placeholders2_3E - _ZN34_INTERNAL_680461b5_4_k_cu_d1bf97db4cuda3std6ranges3__45__cpo4sizeE)
_ZN34_INTERNAL_680461b5_4_k_cu_d1bf97db4cuda3std6ranges3__45__cpo4sizeE:
	.zero		1
	.type		_ZN34_INTERNAL_680461b5_4_k_cu_d1bf97db6thrust24THRUST_300001_SM_1000_NS12placeholders2_3E,@object
	.size		_ZN34_INTERNAL_680461b5_4_k_cu_d1bf97db6thrust24THRUST_300001_SM_1000_NS12placeholders2_3E,(_ZN34_INTERNAL_680461b5_4_k_cu_d1bf97db4cuda3std3__45__cpo6cbeginE - _ZN34_INTERNAL_680461b5_4_k_cu_d1bf97db6thrust24THRUST_300001_SM_1000_NS12placeholders2_3E)
_ZN34_INTERNAL_680461b5_4_k_cu_d1bf97db6thrust24THRUST_300001_SM_1000_NS12placeholders2_3E:
	.zero		1
	.type		_ZN34_INTERNAL_680461b5_4_k_cu_d1bf97db4cuda3std3__45__cpo6cbeginE,@object
	.size		_ZN34_INTERNAL_680461b5_4_k_cu_d1bf97db4cuda3std3__45__cpo6cbeginE,(_ZN34_INTERNAL_680461b5_4_k_cu_d1bf97db4cuda3std6ranges3__45__cpo6cbeginE - _ZN34_INTERNAL_680461b5_4_k_cu_d1bf97db4cuda3std3__45__cpo6cbeginE)
_ZN34_INTERNAL_680461b5_4_k_cu_d1bf97db4cuda3std3__45__cpo6cbeginE:
	.zero		1
	.type		_ZN34_INTERNAL_680461b5_4_k_cu_d1bf97db4cuda3std6ranges3__45__cpo6cbeginE,@object
	.size		_ZN34_INTERNAL_680461b5_4_k_cu_d1bf97db4cuda3std6ranges3__45__cpo6cbeginE,(_ZN34_INTERNAL_680461b5_4_k_cu_d1bf97db6thrust24THRUST_300001_SM_1000_NS12placeholders2_7E - _ZN34_INTERNAL_680461b5_4_k_cu_d1bf97db4cuda3std6ranges3__45__cpo6cbeginE)
_ZN34_INTERNAL_680461b5_4_k_cu_d1bf97db4cuda3std6ranges3__45__cpo6cbeginE:
	.zero		1
	.type		_ZN34_INTERNAL_680461b5_4_k_cu_d1bf97db6thrust24THRUST_300001_SM_1000_NS12placeholders2_7E,@object
	.size		_ZN34_INTERNAL_680461b5_4_k_cu_d1bf97db6thrust24THRUST_300001_SM_1000_NS12placeholders2_7E,(_ZN34_INTERNAL_680461b5_4_k_cu_d1bf97db4cuda3std3__45__cpo7crbeginE - _ZN34_INTERNAL_680461b5_4_k_cu_d1bf97db6thrust24THRUST_300001_SM_1000_NS12placeholders2_7E)
_ZN34_INTERNAL_680461b5_4_k_cu_d1bf97db6thrust24THRUST_300001_SM_1000_NS12placeholders2_7E:
	.zero		1
	.type		_ZN34_INTERNAL_680461b5_4_k_cu_d1bf97db4cuda3std3__45__cpo7crbeginE,@object
	.size		_ZN34_INTERNAL_680461b5_4_k_cu_d1bf97db4cuda3std3__45__cpo7crbeginE,(_ZN34_INTERNAL_680461b5_4_k_cu_d1bf97db4cuda3std6ranges3__45__cpo4nextE - _ZN34_INTERNAL_680461b5_4_k_cu_d1bf97db4cuda3std3__45__cpo7crbeginE)
_ZN34_INTERNAL_680461b5_4_k_cu_d1bf97db4cuda3std3__45__cpo7crbeginE:
	.zero		1
	.type		_ZN34_INTERNAL_680461b5_4_k_cu_d1bf97db4cuda3std6ranges3__45__cpo4nextE,@object
	.size		_ZN34_INTERNAL_680461b5_4_k_cu_d1bf97db4cuda3std6ranges3__45__cpo4nextE,(_ZN34_INTERNAL_680461b5_4_k_cu_d1bf97db4cuda3std6ranges3__45__cpo4swapE - _ZN34_INTERNAL_680461b5_4_k_cu_d1bf97db4cuda3std6ranges3__45__cpo4nextE)
_ZN34_INTERNAL_680461b5_4_k_cu_d1bf97db4cuda3std6ranges3__45__cpo4nextE:
	.zero		1
	.type		_ZN34_INTERNAL_680461b5_4_k_cu_d1bf97db4cuda3std6ranges3__45__cpo4swapE,@object
	.size		_ZN34_INTERNAL_680461b5_4_k_cu_d1bf97db4cuda3std6ranges3__45__cpo4swapE,(_ZN34_INTERNAL_680461b5_4_k_cu_d1bf97db6thrust24THRUST_300001_SM_1000_NS8cuda_cub10par_nosyncE - _ZN34_INTERNAL_680461b5_4_k_cu_d1bf97db4cuda3std6ranges3__45__cpo4swapE)
_ZN34_INTERNAL_680461b5_4_k_cu_d1bf97db4cuda3std6ranges3__45__cpo4swapE:
	.zero		1
	.type		_ZN34_INTERNAL_680461b5_4_k_cu_d1bf97db6thrust24THRUST_300001_SM_1000_NS8cuda_cub10par_nosyncE,@object
	.size		_ZN34_INTERNAL_680461b5_4_k_cu_d1bf97db6thrust24THRUST_300001_SM_1000_NS8cuda_cub10par_nosyncE,(_ZN34_INTERNAL_680461b5_4_k_cu_d1bf97db6thrust24THRUST_300001_SM_1000_NS12placeholders2_9E - _ZN34_INTERNAL_680461b5_4_k_cu_d1bf97db6thrust24THRUST_300001_SM_1000_NS8cuda_cub10par_nosyncE)
_ZN34_INTERNAL_680461b5_4_k_cu_d1bf97db6thrust24THRUST_300001_SM_1000_NS8cuda_cub10par_nosyncE:
	.zero		1
	.type		_ZN34_INTERNAL_680461b5_4_k_cu_d1bf97db6thrust24THRUST_300001_SM_1000_NS12placeholders2_9E,@object
	.size		_ZN34_INTERNAL_680461b5_4_k_cu_d1bf97db6thrust24THRUST_300001_SM_1000_NS12placeholders2_9E,(_ZN34_INTERNAL_680461b5_4_k_cu_d1bf97db4cuda3std3__436_GLOBAL__N__680461b5_4_k_cu_d1bf97db6ignoreE - _ZN34_INTERNAL_680461b5_4_k_cu_d1bf97db6thrust24THRUST_300001_SM_1000_NS12placeholders2_9E)
_ZN34_INTERNAL_680461b5_4_k_cu_d1bf97db6thrust24THRUST_300001_SM_1000_NS12placeholders2_9E:
	.zero		1
	.type		_ZN34_INTERNAL_680461b5_4_k_cu_d1bf97db4cuda3std3__436_GLOBAL__N__680461b5_4_k_cu_d1bf97db6ignoreE,@object
	.size		_ZN34_INTERNAL_680461b5_4_k_cu_d1bf97db4cuda3std3__436_GLOBAL__N__680461b5_4_k_cu_d1bf97db6ignoreE,(_ZN34_INTERNAL_680461b5_4_k_cu_d1bf97db4cuda3std6ranges3__45__cpo4dataE - _ZN34_INTERNAL_680461b5_4_k_cu_d1bf97db4cuda3std3__436_GLOBAL__N__680461b5_4_k_cu_d1bf97db6ignoreE)
_ZN34_INTERNAL_680461b5_4_k_cu_d1bf97db4cuda3std3__436_GLOBAL__N__680461b5_4_k_cu_d1bf97db6ignoreE:
	.zero		1
	.type		_ZN34_INTERNAL_680461b5_4_k_cu_d1bf97db4cuda3std6ranges3__45__cpo4dataE,@object
	.size		_ZN34_INTERNAL_680461b5_4_k_cu_d1bf97db4cuda3std6ranges3__45__cpo4dataE,(_ZN34_INTERNAL_680461b5_4_k_cu_d1bf97db6thrust24THRUST_300001_SM_1000_NS12placeholders2_1E - _ZN34_INTERNAL_680461b5_4_k_cu_d1bf97db4cuda3std6ranges3__45__cpo4dataE)
_ZN34_INTERNAL_680461b5_4_k_cu_d1bf97db4cuda3std6ranges3__45__cpo4dataE:
	.zero		1
	.type		_ZN34_INTERNAL_680461b5_4_k_cu_d1bf97db6thrust24THRUST_300001_SM_1000_NS12placeholders2_1E,@object
	.size		_ZN34_INTERNAL_680461b5_4_k_cu_d1bf97db6thrust24THRUST_300001_SM_1000_NS12placeholders2_1E,(_ZN34_INTERNAL_680461b5_4_k_cu_d1bf97db4cuda3std3__45__cpo5beginE - _ZN34_INTERNAL_680461b5_4_k_cu_d1bf97db6thrust24THRUST_300001_SM_1000_NS12placeholders2_1E)
_ZN34_INTERNAL_680461b5_4_k_cu_d1bf97db6thrust24THRUST_300001_SM_1000_NS12placeholders2_1E:
	.zero		1
	.type		_ZN34_INTERNAL_680461b5_4_k_cu_d1bf97db4cuda3std3__45__cpo5beginE,@object
	.size		_ZN34_INTERNAL_680461b5_4_k_cu_d1bf97db4cuda3std3__45__cpo5beginE,(_ZN34_INTERNAL_680461b5_4_k_cu_d1bf97db4cuda3std6ranges3__45__cpo5beginE - _ZN34_INTERNAL_680461b5_4_k_cu_d1bf97db4cuda3std3__45__cpo5beginE)
_ZN34_INTERNAL_680461b5_4_k_cu_d1bf97db4cuda3std3__45__cpo5beginE:
	.zero		1
	.type		_ZN34_INTERNAL_680461b5_4_k_cu_d1bf97db4cuda3std6ranges3__45__cpo5beginE,@object
	.size		_ZN34_INTERNAL_680461b5_4_k_cu_d1bf97db4cuda3std6ranges3__45__cpo5beginE,(_ZN34_INTERNAL_680461b5_4_k_cu_d1bf97db6thrust24THRUST_300001_SM_1000_NS12placeholders2_5E - _ZN34_INTERNAL_680461b5_4_k_cu_d1bf97db4cuda3std6ranges3__45__cpo5beginE)
_ZN34_INTERNAL_680461b5_4_k_cu_d1bf97db4cuda3std6ranges3__45__cpo5beginE:
	.zero		1
	.type		_ZN34_INTERNAL_680461b5_4_k_cu_d1bf97db6thrust24THRUST_300001_SM_1000_NS12placeholders2_5E,@object
	.size		_ZN34_INTERNAL_680461b5_4_k_cu_d1bf97db6thrust24THRUST_300001_SM_1000_NS12placeholders2_5E,(_ZN34_INTERNAL_680461b5_4_k_cu_d1bf97db4cuda3std3__45__cpo6rbeginE - _ZN34_INTERNAL_680461b5_4_k_cu_d1bf97db6thrust24THRUST_300001_SM_1000_NS12placeholders2_5E)
_ZN34_INTERNAL_680461b5_4_k_cu_d1bf97db6thrust24THRUST_300001_SM_1000_NS12placeholders2_5E:
	.zero		1
	.type		_ZN34_INTERNAL_680461b5_4_k_cu_d1bf97db4cuda3std3__45__cpo6rbeginE,@object
	.size		_ZN34_INTERNAL_680461b5_4_k_cu_d1bf97db4cuda3std3__45__cpo6rbeginE,(_ZN34_INTERNAL_680461b5_4_k_cu_d1bf97db4cuda3std6ranges3__45__cpo7advanceE - _ZN34_INTERNAL_680461b5_4_k_cu_d1bf97db4cuda3std3__45__cpo6rbeginE)
_ZN34_INTERNAL_680461b5_4_k_cu_d1bf97db4cuda3std3__45__cpo6rbeginE:
	.zero		1
	.type		_ZN34_INTERNAL_680461b5_4_k_cu_d1bf97db4cuda3std6ranges3__45__cpo7advanceE,@object
	.size		_ZN34_INTERNAL_680461b5_4_k_cu_d1bf97db4cuda3std6ranges3__45__cpo7advanceE,(_ZN34_INTERNAL_680461b5_4_k_cu_d1bf97db4cuda3std3__47nulloptE - _ZN34_INTERNAL_680461b5_4_k_cu_d1bf97db4cuda3std6ranges3__45__cpo7advanceE)
_ZN34_INTERNAL_680461b5_4_k_cu_d1bf97db4cuda3std6ranges3__45__cpo7advanceE:
	.zero		1
	.type		_ZN34_INTERNAL_680461b5_4_k_cu_d1bf97db4cuda3std3__47nulloptE,@object
	.size		_ZN34_INTERNAL_680461b5_4_k_cu_d1bf97db4cuda3std3__47nulloptE,(_ZN34_INTERNAL_680461b5_4_k_cu_d1bf97db4cuda3std6ranges3__45__cpo8distanceE - _ZN34_INTERNAL_680461b5_4_k_cu_d1bf97db4cuda3std3__47nulloptE)
_ZN34_INTERNAL_680461b5_4_k_cu_d1bf97db4cuda3std3__47nulloptE:
	.zero		1
	.type		_ZN34_INTERNAL_680461b5_4_k_cu_d1bf97db4cuda3std6ranges3__45__cpo8distanceE,@object
	.size		_ZN34_INTERNAL_680461b5_4_k_cu_d1bf97db4cuda3std6ranges3__45__cpo8distanceE,(_ZN34_INTERNAL_680461b5_4_k_cu_d1bf97db6thrust24THRUST_300001_SM_1000_NS12placeholders3_10E - _ZN34_INTERNAL_680461b5_4_k_cu_d1bf97db4cuda3std6ranges3__45__cpo8distanceE)
_ZN34_INTERNAL_680461b5_4_k_cu_d1bf97db4cuda3std6ranges3__45__cpo8distanceE:
	.zero		1
	.type		_ZN34_INTERNAL_680461b5_4_k_cu_d1bf97db6thrust24THRUST_300001_SM_1000_NS12placeholders3_10E,@object
	.size		_ZN34_INTERNAL_680461b5_4_k_cu_d1bf97db6thrust24THRUST_300001_SM_1000_NS12placeholders3_10E,(_ZN34_INTERNAL_680461b5_4_k_cu_d1bf97db4cuda3std3__419piecewise_constructE - _ZN34_INTERNAL_680461b5_4_k_cu_d1bf97db6thrust24THRUST_300001_SM_1000_NS12placeholders3_10E)
_ZN34_INTERNAL_680461b5_4_k_cu_d1bf97db6thrust24THRUST_300001_SM_1000_NS12placeholders3_10E:
	.zero		1
	.type		_ZN34_INTERNAL_680461b5_4_k_cu_d1bf97db4cuda3std3__419piecewise_constructE,@object
	.size		_ZN34_INTERNAL_680461b5_4_k_cu_d1bf97db4cuda3std3__419piecewise_constructE,(_ZN34_INTERNAL_680461b5_4_k_cu_d1bf97db4cuda3std6ranges3__45__cpo5cdataE - _ZN34_INTERNAL_680461b5_4_k_cu_d1bf97db4cuda3std3__419piecewise_constructE)
_ZN34_INTERNAL_680461b5_4_k_cu_d1bf97db4cuda3std3__419piecewise_constructE:
	.zero		1
	.type		_ZN34_INTERNAL_680461b5_4_k_cu_d1bf97db4cuda3std6ranges3__45__cpo5cdataE,@object
	.size		_ZN34_INTERNAL_680461b5_4_k_cu_d1bf97db4cuda3std6ranges3__45__cpo5cdataE,(_ZN34_INTERNAL_680461b5_4_k_cu_d1bf97db6thrust24THRUST_300001_SM_1000_NS12placeholders2_2E - _ZN34_INTERNAL_680461b5_4_k_cu_d1bf97db4cuda3std6ranges3__45__cpo5cdataE)
_ZN34_INTERNAL_680461b5_4_k_cu_d1bf97db4cuda3std6ranges3__45__cpo5cdataE:
	.zero		1
	.type		_ZN34_INTERNAL_680461b5_4_k_cu_d1bf97db6thrust24THRUST_300001_SM_1000_NS12placeholders2_2E,@object
	.size		_ZN34_INTERNAL_680461b5_4_k_cu_d1bf97db6thrust24THRUST_300001_SM_1000_NS12placeholders2_2E,(_ZN34_INTERNAL_680461b5_4_k_cu_d1bf97db4cuda3std3__45__cpo3endE - _ZN34_INTERNAL_680461b5_4_k_cu_d1bf97db6thrust24THRUST_300001_SM_1000_NS12placeholders2_2E)
_ZN34_INTERNAL_680461b5_4_k_cu_d1bf97db6thrust24THRUST_300001_SM_1000_NS12placeholders2_2E:
	.zero		1
	.type		_ZN34_INTERNAL_680461b5_4_k_cu_d1bf97db4cuda3std3__45__cpo3endE,@object
	.size		_ZN34_INTERNAL_680461b5_4_k_cu_d1bf97db4cuda3std3__45__cpo3endE,(_ZN34_INTERNAL_680461b5_4_k_cu_d1bf97db4cuda3std6ranges3__45__cpo3endE - _ZN34_INTERNAL_680461b5_4_k_cu_d1bf97db4cuda3std3__45__cpo3endE)
_ZN34_INTERNAL_680461b5_4_k_cu_d1bf97db4cuda3std3__45__cpo3endE:
	.zero		1
	.type		_ZN34_INTERNAL_680461b5_4_k_cu_d1bf97db4cuda3std6ranges3__45__cpo3endE,@object
	.size		_ZN34_INTERNAL_680461b5_4_k_cu_d1bf97db4cuda3std6ranges3__45__cpo3endE,(_ZN34_INTERNAL_680461b5_4_k_cu_d1bf97db6thrust24THRUST_300001_SM_1000_NS12placeholders2_6E - _ZN34_INTERNAL_680461b5_4_k_cu_d1bf97db4cuda3std6ranges3__45__cpo3endE)
_ZN34_INTERNAL_680461b5_4_k_cu_d1bf97db4cuda3std6ranges3__45__cpo3endE:
	.zero		1
	.type		_ZN34_INTERNAL_680461b5_4_k_cu_d1bf97db6thrust24THRUST_300001_SM_1000_NS12placeholders2_6E,@object
	.size		_ZN34_INTERNAL_680461b5_4_k_cu_d1bf97db6thrust24THRUST_300001_SM_1000_NS12placeholders2_6E,(_ZN34_INTERNAL_680461b5_4_k_cu_d1bf97db4cuda3std3__45__cpo4rendE - _ZN34_INTERNAL_680461b5_4_k_cu_d1bf97db6thrust24THRUST_300001_SM_1000_NS12placeholders2_6E)
_ZN34_INTERNAL_680461b5_4_k_cu_d1bf97db6thrust24THRUST_300001_SM_1000_NS12placeholders2_6E:
	.zero		1
	.type		_ZN34_INTERNAL_680461b5_4_k_cu_d1bf97db4cuda3std3__45__cpo4rendE,@object
	.size		_ZN34_INTERNAL_680461b5_4_k_cu_d1bf97db4cuda3std3__45__cpo4rendE,(_ZN34_INTERNAL_680461b5_4_k_cu_d1bf97db4cuda3std6ranges3__45__cpo9iter_swapE - _ZN34_INTERNAL_680461b5_4_k_cu_d1bf97db4cuda3std3__45__cpo4rendE)
_ZN34_INTERNAL_680461b5_4_k_cu_d1bf97db4cuda3std3__45__cpo4rendE:
	.zero		1
	.type		_ZN34_INTERNAL_680461b5_4_k_cu_d1bf97db4cuda3std6ranges3__45__cpo9iter_swapE,@object
	.size		_ZN34_INTERNAL_680461b5_4_k_cu_d1bf97db4cuda3std6ranges3__45__cpo9iter_swapE,(_ZN34_INTERNAL_680461b5_4_k_cu_d1bf97db4cuda3std3__48unexpectE - _ZN34_INTERNAL_680461b5_4_k_cu_d1bf97db4cuda3std6ranges3__45__cpo9iter_swapE)
_ZN34_INTERNAL_680461b5_4_k_cu_d1bf97db4cuda3std6ranges3__45__cpo9iter_swapE:
	.zero		1
	.type		_ZN34_INTERNAL_680461b5_4_k_cu_d1bf97db4cuda3std3__48unexpectE,@object
	.size		_ZN34_INTERNAL_680461b5_4_k_cu_d1bf97db4cuda3std3__48unexpectE,(_ZN34_INTERNAL_680461b5_4_k_cu_d1bf97db6thrust24THRUST_300001_SM_1000_NS8cuda_cub3parE - _ZN34_INTERNAL_680461b5_4_k_cu_d1bf97db4cuda3std3__48unexpectE)
_ZN34_INTERNAL_680461b5_4_k_cu_d1bf97db4cuda3std3__48unexpectE:
	.zero		1
	.type		_ZN34_INTERNAL_680461b5_4_k_cu_d1bf97db6thrust24THRUST_300001_SM_1000_NS8cuda_cub3parE,@object
	.size		_ZN34_INTERNAL_680461b5_4_k_cu_d1bf97db6thrust24THRUST_300001_SM_1000_NS8cuda_cub3parE,(_ZN34_INTERNAL_680461b5_4_k_cu_d1bf97db6thrust24THRUST_300001_SM_1000_NS12placeholders2_4E - _ZN34_INTERNAL_680461b5_4_k_cu_d1bf97db6thrust24THRUST_300001_SM_1000_NS8cuda_cub3parE)
_ZN34_INTERNAL_680461b5_4_k_cu_d1bf97db6thrust24THRUST_300001_SM_1000_NS8cuda_cub3parE:
	.zero		1
	.type		_ZN34_INTERNAL_680461b5_4_k_cu_d1bf97db6thrust24THRUST_300001_SM_1000_NS12placeholders2_4E,@object
	.size		_ZN34_INTERNAL_680461b5_4_k_cu_d1bf97db6thrust24THRUST_300001_SM_1000_NS12placeholders2_4E,(_ZN34_INTERNAL_680461b5_4_k_cu_d1bf97db4cuda3std3__45__cpo4cendE - _ZN34_INTERNAL_680461b5_4_k_cu_d1bf97db6thrust24THRUST_300001_SM_1000_NS12placeholders2_4E)
_ZN34_INTERNAL_680461b5_4_k_cu_d1bf97db6thrust24THRUST_300001_SM_1000_NS12placeholders2_4E:
	.zero		1
	.type		_ZN34_INTERNAL_680461b5_4_k_cu_d1bf97db4cuda3std3__45__cpo4cendE,@object
	.size		_ZN34_INTERNAL_680461b5_4_k_cu_d1bf97db4cuda3std3__45__cpo4cendE,(_ZN34_INTERNAL_680461b5_4_k_cu_d1bf97db4cuda3std6ranges3__45__cpo4cendE - _ZN34_INTERNAL_680461b5_4_k_cu_d1bf97db4cuda3std3__45__cpo4cendE)
_ZN34_INTERNAL_680461b5_4_k_cu_d1bf97db4cuda3std3__45__cpo4cendE:
	.zero		1
	.type		_ZN34_INTERNAL_680461b5_4_k_cu_d1bf97db4cuda3std6ranges3__45__cpo4cendE,@object
	.size		_ZN34_INTERNAL_680461b5_4_k_cu_d1bf97db4cuda3std6ranges3__45__cpo4cendE,(_ZN34_INTERNAL_680461b5_4_k_cu_d1bf97db4cuda3std3__420unreachable_sentinelE - _ZN34_INTERNAL_680461b5_4_k_cu_d1bf97db4cuda3std6ranges3__45__cpo4cendE)
_ZN34_INTERNAL_680461b5_4_k_cu_d1bf97db4cuda3std6ranges3__45__cpo4cendE:
	.zero		1
	.type		_ZN34_INTERNAL_680461b5_4_k_cu_d1bf97db4cuda3std3__420unreachable_sentinelE,@object
	.size		_ZN34_INTERNAL_680461b5_4_k_cu_d1bf97db4cuda3std3__420unreachable_sentinelE,(_ZN34_INTERNAL_680461b5_4_k_cu_d1bf97db4cuda3std6ranges3__45__cpo5ssizeE - _ZN34_INTERNAL_680461b5_4_k_cu_d1bf97db4cuda3std3__420unreachable_sentinelE)
_ZN34_INTERNAL_680461b5_4_k_cu_d1bf97db4cuda3std3__420unreachable_sentinelE:
	.zero		1
	.type		_ZN34_INTERNAL_680461b5_4_k_cu_d1bf97db4cuda3std6ranges3__45__cpo5ssizeE,@object
	.size		_ZN34_INTERNAL_680461b5_4_k_cu_d1bf97db4cuda3std6ranges3__45__cpo5ssizeE,(_ZN34_INTERNAL_680461b5_4_k_cu_d1bf97db6thrust24THRUST_300001_SM_1000_NS12placeholders2_8E - _ZN34_INTERNAL_680461b5_4_k_cu_d1bf97db4cuda3std6ranges3__45__cpo5ssizeE)
_ZN34_INTERNAL_680461b5_4_k_cu_d1bf97db4cuda3std6ranges3__45__cpo5ssizeE:
	.zero		1
	.type		_ZN34_INTERNAL_680461b5_4_k_cu_d1bf97db6thrust24THRUST_300001_SM_1000_NS12placeholders2_8E,@object
	.size		_ZN34_INTERNAL_680461b5_4_k_cu_d1bf97db6thrust24THRUST_300001_SM_1000_NS12placeholders2_8E,(_ZN34_INTERNAL_680461b5_4_k_cu_d1bf97db4cuda3std3__45__cpo5crendE - _ZN34_INTERNAL_680461b5_4_k_cu_d1bf97db6thrust24THRUST_300001_SM_1000_NS12placeholders2_8E)
_ZN34_INTERNAL_680461b5_4_k_cu_d1bf97db6thrust24THRUST_300001_SM_1000_NS12placeholders2_8E:
	.zero		1
	.type		_ZN34_INTERNAL_680461b5_4_k_cu_d1bf97db4cuda3std3__45__cpo5crendE,@object
	.size		_ZN34_INTERNAL_680461b5_4_k_cu_d1bf97db4cuda3std3__45__cpo5crendE,(_ZN34_INTERNAL_680461b5_4_k_cu_d1bf97db4cuda3std6ranges3__45__cpo4prevE - _ZN34_INTERNAL_680461b5_4_k_cu_d1bf97db4cuda3std3__45__cpo5crendE)
_ZN34_INTERNAL_680461b5_4_k_cu_d1bf97db4cuda3std3__45__cpo5crendE:
	.zero		1
	.type		_ZN34_INTERNAL_680461b5_4_k_cu_d1bf97db4cuda3std6ranges3__45__cpo4prevE,@object
	.size		_ZN34_INTERNAL_680461b5_4_k_cu_d1bf97db4cuda3std6ranges3__45__cpo4prevE,(_ZN34_INTERNAL_680461b5_4_k_cu_d1bf97db4cuda3std6ranges3__45__cpo9iter_moveE - _ZN34_INTERNAL_680461b5_4_k_cu_d1bf97db4cuda3std6ranges3__45__cpo4prevE)
_ZN34_INTERNAL_680461b5_4_k_cu_d1bf97db4cuda3std6ranges3__45__cpo4prevE:
	.zero		1
	.type		_ZN34_INTERNAL_680461b5_4_k_cu_d1bf97db4cuda3std6ranges3__45__cpo9iter_moveE,@object
	.size		_ZN34_INTERNAL_680461b5_4_k_cu_d1bf97db4cuda3std6ranges3__45__cpo9iter_moveE,(_ZN34_INTERNAL_680461b5_4_k_cu_d1bf97db6thrust24THRUST_300001_SM_1000_NS6system6detail10sequential3seqE - _ZN34_INTERNAL_680461b5_4_k_cu_d1bf97db4cuda3std6ranges3__45__cpo9iter_moveE)
_ZN34_INTERNAL_680461b5_4_k_cu_d1bf97db4cuda3std6ranges3__45__cpo9iter_moveE:
	.zero		1
	.type		_ZN34_INTERNAL_680461b5_4_k_cu_d1bf97db6thrust24THRUST_300001_SM_1000_NS6system6detail10sequential3seqE,@object
	.size		_ZN34_INTERNAL_680461b5_4_k_cu_d1bf97db6thrust24THRUST_300001_SM_1000_NS6system6detail10sequential3seqE,(.L_31 - _ZN34_INTERNAL_680461b5_4_k_cu_d1bf97db6thrust24THRUST_300001_SM_1000_NS6system6detail10sequential3seqE)
_ZN34_INTERNAL_680461b5_4_k_cu_d1bf97db6thrust24THRUST_300001_SM_1000_NS6system6detail10sequential3seqE:
	.zero		1
.L_31:


//--------------------- .nv.constant0._ZN3cub18CUB_300001_SM_10006detail11EmptyKernelIvEEvv --------------------------
	.section	.nv.constant0._ZN3cub18CUB_300001_SM_10006detail11EmptyKernelIvEEvv,"a",@progbits
	.sectionflags	@""
	.align	4
.nv.constant0._ZN3cub18CUB_300001_SM_10006detail11EmptyKernelIvEEvv:
	.zero		896


//--------------------- .nv.constant0._Z12parallel_sumPiPKii --------------------------
	.section	.nv.constant0._Z12parallel_sumPiPKii,"a",@progbits
	.sectionflags	@""
	.align	4
.nv.constant0._Z12parallel_sumPiPKii:
	.zero		916


//--------------------- SYMBOLS --------------------------

	.type		.nv.reservedSmem.offset0,@object
	.size		.nv.reservedSmem.offset0,0x4
